	.headerflags	@"EF_CUDA_TEXMODE_UNIFIED EF_CUDA_64BIT_ADDRESS EF_CUDA_ACCELERATORS EF_CUDA_SM90 EF_CUDA_VIRTUAL_SM(EF_CUDA_SM90)"
	.elftype	@"ET_EXEC"


//--------------------- .nv.info                  --------------------------
	.section	.nv.info,"",@"SHT_CUDA_INFO"
	.align	4


	//----- nvinfo : EIATTR_REGCOUNT
	.align		4
        /*0000*/ 	.byte	0x04, 0x2f
        /*0002*/ 	.short	(.L_3 - .L_2)
	.align		4
.L_2:
        /*0004*/ 	.word	index@(triton_poi_fused__native_batch_norm_legit_no_training_1)
        /*0008*/ 	.word	0x00000016


	//----- nvinfo : EIATTR_MIN_STACK_SIZE
	.align		4
.L_3:
        /*000c*/ 	.byte	0x04, 0x12
        /*000e*/ 	.short	(.L_5 - .L_4)
	.align		4
.L_4:
        /*0010*/ 	.word	index@(triton_poi_fused__native_batch_norm_legit_no_training_1)
        /*0014*/ 	.word	0x00000000


	//----- nvinfo : EIATTR_FRAME_SIZE
	.align		4
.L_5:
        /*0018*/ 	.byte	0x04, 0x11
        /*001a*/ 	.short	(.L_7 - .L_6)
	.align		4
.L_6:
        /*001c*/ 	.word	index@(triton_poi_fused__native_batch_norm_legit_no_training_1)
        /*0020*/ 	.word	0x00000000


	//----- nvinfo : EIATTR_MIN_STACK_SIZE
	.align		4
.L_7:
        /*0024*/ 	.byte	0x04, 0x12
        /*0026*/ 	.short	(.L_9 - .L_8)
	.align		4
.L_8:
        /*0028*/ 	.word	index@(triton_poi_fused__native_batch_norm_legit_no_training_1)
        /*002c*/ 	.word	0x00000000
.L_9:


//--------------------- .nv.info.triton_poi_fused__native_batch_norm_legit_no_training_1 --------------------------
	.section	.nv.info.triton_poi_fused__native_batch_norm_legit_no_training_1,"",@"SHT_CUDA_INFO"
	.sectionflags	@""
	.align	4


	//----- nvinfo : EIATTR_CUDA_API_VERSION
	.align		4
        /*0000*/ 	.byte	0x04, 0x37
        /*0002*/ 	.short	(.L_11 - .L_10)
.L_10:
        /*0004*/ 	.word	0x0000007c


	//----- nvinfo : EIATTR_KPARAM_INFO
	.align		4
.L_11:
        /*0008*/ 	.byte	0x04, 0x17
        /*000a*/ 	.short	(.L_13 - .L_12)
.L_12:
        /*000c*/ 	.word	0x00000000
        /*0010*/ 	.short	0x0006
        /*0012*/ 	.short	0x0030
        /*0014*/ 	.byte	0x00, 0xf0, 0x11, 0x00


	//----- nvinfo : EIATTR_KPARAM_INFO
	.align		4
.L_13:
        /*0018*/ 	.byte	0x04, 0x17
        /*001a*/ 	.short	(.L_15 - .L_14)
.L_14:
        /*001c*/ 	.word	0x00000000
        /*0020*/ 	.short	0x0005
        /*0022*/ 	.short	0x0028
        /*0024*/ 	.byte	0x00, 0xf4, 0x21, 0x00


	//----- nvinfo : EIATTR_KPARAM_INFO
	.align		4
.L_15:
        /*0028*/ 	.byte	0x04, 0x17
        /*002a*/ 	.short	(.L_17 - .L_16)
.L_16:
        /*002c*/ 	.word	0x00000000
        /*0030*/ 	.short	0x0004
        /*0032*/ 	.short	0x0020
        /*0034*/ 	.byte	0x00, 0xf4, 0x21, 0x00


	//----- nvinfo : EIATTR_KPARAM_INFO
	.align		4
.L_17:
        /*0038*/ 	.byte	0x04, 0x17
        /*003a*/ 	.short	(.L_19 - .L_18)
.L_18:
        /*003c*/ 	.word	0x00000000
        /*0040*/ 	.short	0x0003
        /*0042*/ 	.short	0x0018
        /*0044*/ 	.byte	0x00, 0xf4, 0x21, 0x00


	//----- nvinfo : EIATTR_KPARAM_INFO
	.align		4
.L_19:
        /*0048*/ 	.byte	0x04, 0x17
        /*004a*/ 	.short	(.L_21 - .L_20)
.L_20:
        /*004c*/ 	.word	0x00000000
        /*0050*/ 	.short	0x0002
        /*0052*/ 	.short	0x0010
        /*0054*/ 	.byte	0x00, 0xf4, 0x21, 0x00


	//----- nvinfo : EIATTR_KPARAM_INFO
	.align		4
.L_21:
        /*0058*/ 	.byte	0x04, 0x17
        /*005a*/ 	.short	(.L_23 - .L_22)
.L_22:
        /*005c*/ 	.word	0x00000000
        /*0060*/ 	.short	0x0001
        /*0062*/ 	.short	0x0008
        /*0064*/ 	.byte	0x00, 0xf4, 0x21, 0x00


	//----- nvinfo : EIATTR_KPARAM_INFO
	.align		4
.L_23:
        /*0068*/ 	.byte	0x04, 0x17
        /*006a*/ 	.short	(.L_25 - .L_24)
.L_24:
        /*006c*/ 	.word	0x00000000
        /*0070*/ 	.short	0x0000
        /*0072*/ 	.short	0x0000
        /*0074*/ 	.byte	0x00, 0xf4, 0x21, 0x00


	//----- nvinfo : EIATTR_SPARSE_MMA_MASK
	.align		4
.L_25:
        /*0078*/ 	.byte	0x03, 0x50
        /*007a*/ 	.short	0x0000


	//----- nvinfo : EIATTR_MAXREG_COUNT
	.align		4
        /*007c*/ 	.byte	0x03, 0x1b
        /*007e*/ 	.short	0x00ff


	//----- nvinfo : EIATTR_EXIT_INSTR_OFFSETS
	.align		4
        /*0080*/ 	.byte	0x04, 0x1c
        /*0082*/ 	.short	(.L_27 - .L_26)


	//   ....[0]....
.L_26:
        /*0084*/ 	.word	0x00000460


	//   ....[1]....
        /*0088*/ 	.word	0x00000480


	//----- nvinfo : EIATTR_REQNTID
	.align		4
.L_27:
        /*008c*/ 	.byte	0x04, 0x10
        /*008e*/ 	.short	(.L_29 - .L_28)
.L_28:
        /*0090*/ 	.word	0x00000020
        /*0094*/ 	.word	0x00000001
        /*0098*/ 	.word	0x00000001


	//----- nvinfo : EIATTR_CBANK_PARAM_SIZE
	.align		4
.L_29:
        /*009c*/ 	.byte	0x03, 0x19
        /*009e*/ 	.short	0x0034


	//----- nvinfo : EIATTR_PARAM_CBANK
	.align		4
        /*00a0*/ 	.byte	0x04, 0x0a
        /*00a2*/ 	.short	(.L_31 - .L_30)
	.align		4
.L_30:
        /*00a4*/ 	.word	index@(.nv.constant0.triton_poi_fused__native_batch_norm_legit_no_training_1)
        /*00a8*/ 	.short	0x0210
        /*00aa*/ 	.short	0x0034


	//----- nvinfo : EIATTR_SW_WAR
	.align		4
.L_31:
        /*00ac*/ 	.byte	0x04, 0x36
        /*00ae*/ 	.short	(.L_33 - .L_32)
.L_32:
        /*00b0*/ 	.word	0x00000008
.L_33:


//--------------------- .nv.callgraph             --------------------------
	.section	.nv.callgraph,"",@"SHT_CUDA_CALLGRAPH"
	.align	4
	.sectionentsize	8
	.align		4
        /*0000*/ 	.word	0x00000000
	.align		4
        /*0004*/ 	.word	0xffffffff
	.align		4
        /*0008*/ 	.word	0x00000000
	.align		4
        /*000c*/ 	.word	0xfffffffe
	.align		4
        /*0010*/ 	.word	0x00000000
	.align		4
        /*0014*/ 	.word	0xfffffffd
	.align		4
        /*0018*/ 	.word	0x00000000
	.align		4
        /*001c*/ 	.word	0xfffffffc


//--------------------- .nv.constant4             --------------------------
	.section	.nv.constant4,"a",@progbits
	.align	8
	.align		8
.nv.constant4:
        /*0000*/ 	.dword	_$_str
	.align		8
        /*0008*/ 	.dword	_$_str_$_2


//--------------------- .text.triton_poi_fused__native_batch_norm_legit_no_training_1 --------------------------
	.section	.text.triton_poi_fused__native_batch_norm_legit_no_training_1,"ax",@progbits
	.align	128
        .global         triton_poi_fused__native_batch_norm_legit_no_training_1
        .type           triton_poi_fused__native_batch_norm_legit_no_training_1,@function
        .size           triton_poi_fused__native_batch_norm_legit_no_training_1,(.L_x_1 - triton_poi_fused__native_batch_norm_legit_no_training_1)
        .other          triton_poi_fused__native_batch_norm_legit_no_training_1,@"STO_CUDA_ENTRY STV_DEFAULT"
triton_poi_fused__native_batch_norm_legit_no_training_1:
.text.triton_poi_fused__native_batch_norm_legit_no_training_1:
[----:B------:R-:W0:Y:S01]  /*0000*/  LDC R1, c[0x0][0x28] ;  /* 0x00000a00ff017b82 */ /* 0x000e220000000800 */
[----:B------:R-:W1:Y:S07]  /*0010*/  S2R R0, SR_TID.X ;  /* 0x0000000000007919 */ /* 0x000e6e0000002100 */
[----:B------:R-:W2:Y:S01]  /*0020*/  LDC.64 R6, c[0x0][0x220] ;  /* 0x00008800ff067b82 */ /* 0x000ea20000000a00 */
[----:B------:R-:W-:Y:S01]  /*0030*/  HFMA2.MMA R12, -RZ, RZ, 0, 0 ;  /* 0x00000000ff0c7435 */ /* 0x000fe200000001ff */
[----:B------:R-:W-:Y:S01]  /*0040*/  MOV R14, RZ ;  /* 0x000000ff000e7202 */ /* 0x000fe20000000f00 */
[----:B------:R-:W3:Y:S01]  /*0050*/  S2R R13, SR_CTAID.X ;  /* 0x00000000000d7919 */ /* 0x000ee20000002500 */
[----:B------:R-:W-:-:S04]  /*0060*/  ULDC.64 UR4, c[0x0][0x208] ;  /* 0x0000820000047ab9 */ /* 0x000fc80000000a00 */
[----:B------:R-:W4:Y:S08]  /*0070*/  LDC.64 R4, c[0x0][0x218] ;  /* 0x00008600ff047b82 */ /* 0x000f300000000a00 */
[----:B------:R-:W5:Y:S08]  /*0080*/  LDC.64 R8, c[0x0][0x228] ;  /* 0x00008a00ff087b82 */ /* 0x000f700000000a00 */
[----:B------:R-:W4:Y:S01]  /*0090*/  LDC.64 R10, c[0x0][0x230] ;  /* 0x00008c00ff0a7b82 */ /* 0x000f220000000a00 */
[----:B-1----:R-:W-:-:S02]  /*00a0*/  SHF.L.U32 R0, R0, 0x1, RZ ;  /* 0x0000000100007819 */ /* 0x002fc400000006ff */
[----:B---3--:R-:W-:Y:S02]  /*00b0*/  SHF.R.S32.HI R2, RZ, 0x19, R13 ;  /* 0x00000019ff027819 */ /* 0x008fe4000001140d */
[----:B------:R-:W-:Y:S02]  /*00c0*/  LOP3.LUT R0, R0, 0x3e, RZ, 0xc0, !PT ;  /* 0x0000003e00007812 */ /* 0x000fe400078ec0ff */
[----:B------:R-:W-:Y:S02]  /*00d0*/  SGXT R2, R2, 0x1 ;  /* 0x000000010202781a */ /* 0x000fe40000000200 */
[----:B------:R-:W-:-:S04]  /*00e0*/  LEA R13, R13, R0, 0x6 ;  /* 0x000000000d0d7211 */ /* 0x000fc800078e30ff */
[----:B------:R-:W-:Y:S02]  /*00f0*/  LEA.HI R2, R2, R13, RZ, 0x2 ;  /* 0x0000000d02027211 */ /* 0x000fe400078f10ff */
[----:B------:R-:W-:Y:S02]  /*0100*/  ISETP.GE.AND P4, PT, R13, 0x40, PT ;  /* 0x000000400d00780c */ /* 0x000fe40003f86270 */
[----:B------:R-:W-:-:S04]  /*0110*/  SHF.R.S32.HI R2, RZ, 0x2, R2 ;  /* 0x00000002ff027819 */ /* 0x000fc80000011402 */
[----:B------:R-:W-:-:S04]  /*0120*/  LEA.HI R0, R2, R2, RZ, 0x2 ;  /* 0x0000000202007211 */ /* 0x000fc800078f10ff */
[----:B------:R-:W-:-:S04]  /*0130*/  LOP3.LUT R3, R0, 0xfffffffc, RZ, 0xc0, !PT ;  /* 0xfffffffc00037812 */ /* 0x000fc800078ec0ff */
[----:B------:R-:W-:Y:S02]  /*0140*/  IADD3 R15, R2, -R3, RZ ;  /* 0x80000003020f7210 */ /* 0x000fe40007ffe0ff */
[----:B------:R-:W1:Y:S03]  /*0150*/  LDC.64 R2, c[0x0][0x210] ;  /* 0x00008400ff027b82 */ /* 0x000e660000000a00 */
[----:B--2---:R-:W-:-:S05]  /*0160*/  IMAD.WIDE R6, R15, 0x4, R6 ;  /* 0x000000040f067825 */ /* 0x004fca00078e0206 */
[----:B------:R-:W2:Y:S04]  /*0170*/  @!P4 LDG.E.EL R12, desc[UR4][R6.64] ;  /* 0x00000004060cc981 */ /* 0x000ea8000c2e1900 */
[----:B------:R5:W3:Y:S01]  /*0180*/  @!P4 LDG.E.EL R14, desc[UR4][R6.64] ;  /* 0x00000004060ec981 */ /* 0x000ae2000c2e1900 */
[----:B------:R-:W-:Y:S01]  /*0190*/  HFMA2.MMA R0, -RZ, RZ, 0, 0 ;  /* 0x00000000ff007435 */ /* 0x000fe200000001ff */
[----:B------:R-:W-:Y:S02]  /*01a0*/  CS2R R18, SRZ ;  /* 0x0000000000127805 */ /* 0x000fe4000001ff00 */
[----:B------:R-:W-:Y:S01]  /*01b0*/  CS2R R16, SRZ ;  /* 0x0000000000107805 */ /* 0x000fe2000001ff00 */
[----:B----4-:R-:W-:-:S05]  /*01c0*/  IMAD.WIDE R4, R15, 0x4, R4 ;  /* 0x000000040f047825 */ /* 0x010fca00078e0204 */
[----:B------:R-:W4:Y:S01]  /*01d0*/  @!P4 LDG.E.EL R19, desc[UR4][R4.64] ;  /* 0x000000040413c981 */ /* 0x000f22000c2e1900 */
[----:B-1----:R-:W-:-:S03]  /*01e0*/  IMAD.WIDE R2, R13, 0x4, R2 ;  /* 0x000000040d027825 */ /* 0x002fc600078e0202 */
[----:B------:R-:W4:Y:S01]  /*01f0*/  @!P4 LDG.E.EL R0, desc[UR4][R4.64] ;  /* 0x000000040400c981 */ /* 0x000f22000c2e1900 */
[----:B-----5:R-:W-:-:S03]  /*0200*/  IMAD.WIDE R6, R15, 0x4, R8 ;  /* 0x000000040f067825 */ /* 0x020fc600078e0208 */
[----:B------:R1:W4:Y:S01]  /*0210*/  @!P4 LDG.E.64 R16, desc[UR4][R2.64] ;  /* 0x000000040210c981 */ /* 0x000322000c1e1b00 */
[----:B0-----:R-:W-:Y:S01]  /*0220*/  IMAD.WIDE R8, R15, 0x4, R10 ;  /* 0x000000040f087825 */ /* 0x001fe200078e020a */
[----:B------:R-:W-:Y:S02]  /*0230*/  CS2R R10, SRZ ;  /* 0x00000000000a7805 */ /* 0x000fe4000001ff00 */
[----:B------:R-:W-:Y:S02]  /*0240*/  MOV R15, RZ ;  /* 0x000000ff000f7202 */ /* 0x000fe40000000f00 */
[----:B------:R-:W5:Y:S01]  /*0250*/  @!P4 LDG.E.EL R18, desc[UR4][R8.64] ;  /* 0x000000040812c981 */ /* 0x000f62000c2e1900 */
[----:B-1----:R-:W0:Y:S03]  /*0260*/  LDC.64 R2, c[0x0][0x238] ;  /* 0x00008e00ff027b82 */ /* 0x002e260000000a00 */
[----:B------:R-:W4:Y:S04]  /*0270*/  @!P4 LDG.E.EL R10, desc[UR4][R6.64] ;  /* 0x00000004060ac981 */ /* 0x000f28000c2e1900 */
[----:B------:R1:W5:Y:S04]  /*0280*/  @!P4 LDG.E.EL R11, desc[UR4][R6.64] ;  /* 0x00000004060bc981 */ /* 0x000368000c2e1900 */
[----:B------:R0:W5:Y:S01]  /*0290*/  @!P4 LDG.E.EL R15, desc[UR4][R8.64] ;  /* 0x00000004080fc981 */ /* 0x000162000c2e1900 */
[----:B-1----:R-:W-:Y:S01]  /*02a0*/  HFMA2.MMA R6, -RZ, RZ, 1.625, 0 ;  /* 0x3e800000ff067435 */ /* 0x002fe200000001ff */
[----:B0-----:R-:W-:-:S04]  /*02b0*/  IMAD.WIDE R2, R13, 0x4, R2 ;  /* 0x000000040d027825 */ /* 0x001fc800078e0202 */
[----:B--2---:R-:W-:Y:S01]  /*02c0*/  FADD R12, R12, 9.9999997473787516356e-06 ;  /* 0x3727c5ac0c0c7421 */ /* 0x004fe20000000000 */
[----:B---3--:R-:W-:-:S03]  /*02d0*/  FADD R14, R14, 9.9999997473787516356e-06 ;  /* 0x3727c5ac0e0e7421 */ /* 0x008fc60000000000 */
[----:B------:R-:W0:Y:S08]  /*02e0*/  MUFU.SQRT R4, R12 ;  /* 0x0000000c00047308 */ /* 0x000e300000002000 */
[----:B------:R-:W1:Y:S01]  /*02f0*/  MUFU.SQRT R5, R14 ;  /* 0x0000000e00057308 */ /* 0x000e620000002000 */
[C---:B0-----:R-:W-:Y:S02]  /*0300*/  FSETP.GT.AND P0, PT, R4.reuse, 8.50705917302346158658e+37, PT ;  /* 0x7e8000000400780b */ /* 0x041fe40003f04000 */
[----:B------:R-:W-:-:S02]  /*0310*/  FSETP.GEU.AND P2, PT, R4, 1.175494350822287508e-38, PT ;  /* 0x008000000400780b */ /* 0x000fc40003f4e000 */
[C---:B-1----:R-:W-:Y:S02]  /*0320*/  FSETP.GT.AND P1, PT, R5.reuse, 8.50705917302346158658e+37, PT ;  /* 0x7e8000000500780b */ /* 0x042fe40003f24000 */
[----:B------:R-:W-:-:S07]  /*0330*/  FSETP.GEU.AND P3, PT, R5, 1.175494350822287508e-38, PT ;  /* 0x008000000500780b */ /* 0x000fce0003f6e000 */
[----:B------:R-:W-:-:S04]  /*0340*/  @P0 FMUL R4, R4, 0.25 ;  /* 0x3e80000004040820 */ /* 0x000fc80000400000 */
[----:B------:R-:W-:Y:S01]  /*0350*/  @!P2 FMUL R4, R4, 16777216 ;  /* 0x4b8000000404a820 */ /* 0x000fe20000400000 */
[----:B------:R-:W-:-:S04]  /*0360*/  @P1 FMUL R5, R5, 0.25 ;  /* 0x3e80000005051820 */ /* 0x000fc80000400000 */
[----:B------:R-:W-:Y:S01]  /*0370*/  @!P3 FMUL R5, R5, 16777216 ;  /* 0x4b8000000505b820 */ /* 0x000fe20000400000 */
[----:B------:R-:W0:Y:S01]  /*0380*/  MUFU.RCP R4, R4 ;  /* 0x0000000400047308 */ /* 0x000e220000001000 */
[----:B------:R-:W-:-:S07]  /*0390*/  FSEL R7, R6, 1, P0 ;  /* 0x3f80000006077808 */ /* 0x000fce0000000000 */
[----:B------:R-:W1:Y:S01]  /*03a0*/  MUFU.RCP R5, R5 ;  /* 0x0000000500057308 */ /* 0x000e620000001000 */
[----:B------:R-:W-:Y:S01]  /*03b0*/  FSEL R6, R6, 1, P1 ;  /* 0x3f80000006067808 */ /* 0x000fe20000800000 */
[----:B------:R-:W-:-:S04]  /*03c0*/  @!P2 FMUL R7, R7, 16777216 ;  /* 0x4b8000000707a820 */ /* 0x000fc80000400000 */
[----:B------:R-:W-:Y:S01]  /*03d0*/  @!P3 FMUL R6, R6, 16777216 ;  /* 0x4b8000000606b820 */ /* 0x000fe20000400000 */
[----:B----4-:R-:W-:Y:S01]  /*03e0*/  FADD R16, -R19, R16 ;  /* 0x0000001013107221 */ /* 0x010fe20000000100 */
[----:B------:R-:W-:Y:S01]  /*03f0*/  FADD R0, -R0, R17 ;  /* 0x0000001100007221 */ /* 0x000fe20000000100 */
[----:B0-----:R-:W-:Y:S01]  /*0400*/  FMUL R7, R4, R7 ;  /* 0x0000000704077220 */ /* 0x001fe20000400000 */
[----:B-1----:R-:W-:-:S03]  /*0410*/  FMUL R9, R5, R6 ;  /* 0x0000000605097220 */ /* 0x002fc60000400000 */
[----:B------:R-:W-:Y:S01]  /*0420*/  FMUL R16, R16, R7 ;  /* 0x0000000710107220 */ /* 0x000fe20000400000 */
[----:B------:R-:W-:-:S03]  /*0430*/  FMUL R9, R0, R9 ;  /* 0x0000000900097220 */ /* 0x000fc60000400000 */
[----:B-----5:R-:W-:Y:S01]  /*0440*/  FFMA R10, R16, R10, R15 ;  /* 0x0000000a100a7223 */ /* 0x020fe2000000000f */
[----:B------:R-:W-:Y:S01]  /*0450*/  FFMA R11, R9, R11, R18 ;  /* 0x0000000b090b7223 */ /* 0x000fe20000000012 */
[----:B------:R-:W-:Y:S06]  /*0460*/  @P4 EXIT ;  /* 0x000000000000494d */ /* 0x000fec0003800000 */
[----:B------:R-:W-:Y:S01]  /*0470*/  STG.E.64 desc[UR4][R2.64], R10 ;  /* 0x0000000a02007986 */ /* 0x000fe2000c101b04 */
[----:B------:R-:W-:Y:S05]  /*0480*/  EXIT ;  /* 0x000000000000794d */ /* 0x000fea0003800000 */
.L_x_0:
[----:B------:R-:W-:-:S00]  /*0490*/  BRA `(.L_x_0) ;  /* 0xfffffffc00fc7947 */ /* 0x000fc0000383ffff */
[----:B------:R-:W-:-:S00]  /*04a0*/  NOP ;  /* 0x0000000000007918 */ /* 0x000fc00000000000 */
        /* <DEDUP_REMOVED lines=13> */
.L_x_1:


//--------------------- .nv.global.init           --------------------------
	.section	.nv.global.init,"aw",@progbits
.nv.global.init:
	.type		_$_str,@object
	.size		_$_str,(_$_str_$_2 - _$_str)
_$_str:
        /*0000*/ 	.byte	0x5f, 0x5f, 0x43, 0x55, 0x44, 0x41, 0x5f, 0x46, 0x54, 0x5a, 0x00
	.type		_$_str_$_2,@object
	.size		_$_str_$_2,(.L_1 - _$_str_$_2)
_$_str_$_2:
        /*000b*/ 	.byte	0x5f, 0x5f, 0x43, 0x55, 0x44, 0x41, 0x5f, 0x50, 0x52, 0x45, 0x43, 0x5f, 0x53, 0x51, 0x52, 0x54
        /*001b*/ 	.byte	0x00
.L_1:


//--------------------- .nv.constant0.triton_poi_fused__native_batch_norm_legit_no_training_1 --------------------------
	.section	.nv.constant0.triton_poi_fused__native_batch_norm_legit_no_training_1,"a",@progbits
	.sectionflags	@""
	.align	4
.nv.constant0.triton_poi_fused__native_batch_norm_legit_no_training_1:
	.zero		580
